//
// Generated by NVIDIA NVVM Compiler
//
// Compiler Build ID: CL-36424714
// Cuda compilation tools, release 13.0, V13.0.88
// Based on NVVM 20.0.0
//

.version 9.0
.target sm_100
.address_size 64

	// .globl	_Z4funcPf

.visible .entry _Z4funcPf(
	.param .u64 .ptr .align 1 _Z4funcPf_param_0
)
{


	ret;

}
	// .globl	_Z9addKernelPiPKiS1_
.visible .entry _Z9addKernelPiPKiS1_(
	.param .u64 .ptr .align 1 _Z9addKernelPiPKiS1__param_0,
	.param .u64 .ptr .align 1 _Z9addKernelPiPKiS1__param_1,
	.param .u64 .ptr .align 1 _Z9addKernelPiPKiS1__param_2
)
{
	.reg .b32 	%r<5>;
	.reg .b64 	%rd<11>;

	ld.param.u64 	%rd1, [_Z9addKernelPiPKiS1__param_0];
	ld.param.u64 	%rd2, [_Z9addKernelPiPKiS1__param_1];
	ld.param.u64 	%rd3, [_Z9addKernelPiPKiS1__param_2];
	cvta.to.global.u64 	%rd4, %rd1;
	cvta.to.global.u64 	%rd5, %rd3;
	cvta.to.global.u64 	%rd6, %rd2;
	mov.u32 	%r1, %tid.x;
	mul.wide.u32 	%rd7, %r1, 4;
	add.s64 	%rd8, %rd6, %rd7;
	ld.global.u32 	%r2, [%rd8];
	add.s64 	%rd9, %rd5, %rd7;
	ld.global.u32 	%r3, [%rd9];
	add.s32 	%r4, %r3, %r2;
	add.s64 	%rd10, %rd4, %rd7;
	st.global.u32 	[%rd10], %r4;
	ret;

}


// ===== COMPILED SASS (sm_100) =====

	.target	sm_100

	.elftype	@"ET_EXEC"


//--------------------- .note.nv.tkinfo           --------------------------
	.section	.note.nv.tkinfo,"",@"SHT_NOTE"
	.sectionflags	@"SHF_NOTE_NV_TKINFO"
	.tkinfo
        /*0018*/ 	.word	0x00000002
        /*0030*/ 	.string	""
        /*0030*/ 	.string	"ptxas"
        /*0030*/ 	.string	"Cuda compilation tools, release 13.0, V13.0.88"
        /*0030*/ 	.string	"Build cuda_13.0.r13.0/compiler.36424714_0"
        /*0030*/ 	.string	"-arch sm_100 -m 64 "



//--------------------- .note.nv.cuinfo           --------------------------
	.section	.note.nv.cuinfo,"",@"SHT_NOTE"
	.sectionflags	@"SHF_NOTE_NV_CUINFO"
        /*0018*/ 	.short	0x0002
        /*001a*/ 	.short	0x0064
        /*001c*/ 	.short	0x0082
	.zero		2


//--------------------- .nv.info                  --------------------------
	.section	.nv.info,"",@"SHT_CUDA_INFO"
	.align	4


	//----- nvinfo : EIATTR_REGCOUNT
	.align		4
        /*0000*/ 	.byte	0x04, 0x2f
        /*0002*/ 	.short	(.L_1 - .L_0)
	.align		4
.L_0:
        /*0004*/ 	.word	index@(_Z4funcPf)
        /*0008*/ 	.word	0x00000004


	//----- nvinfo : EIATTR_FRAME_SIZE
	.align		4
.L_1:
        /*000c*/ 	.byte	0x04, 0x11
        /*000e*/ 	.short	(.L_3 - .L_2)
	.align		4
.L_2:
        /*0010*/ 	.word	index@(_Z4funcPf)
        /*0014*/ 	.word	0x00000000


	//----- nvinfo : EIATTR_REGCOUNT
	.align		4
.L_3:
        /*0018*/ 	.byte	0x04, 0x2f
        /*001a*/ 	.short	(.L_5 - .L_4)
	.align		4
.L_4:
        /*001c*/ 	.word	index@(_Z9addKernelPiPKiS1_)
        /*0020*/ 	.word	0x0000000c


	//----- nvinfo : EIATTR_FRAME_SIZE
	.align		4
.L_5:
        /*0024*/ 	.byte	0x04, 0x11
        /*0026*/ 	.short	(.L_7 - .L_6)
	.align		4
.L_6:
        /*0028*/ 	.word	index@(_Z9addKernelPiPKiS1_)
        /*002c*/ 	.word	0x00000000


	//----- nvinfo : EIATTR_MIN_STACK_SIZE
	.align		4
.L_7:
        /*0030*/ 	.byte	0x04, 0x12
        /*0032*/ 	.short	(.L_9 - .L_8)
	.align		4
.L_8:
        /*0034*/ 	.word	index@(_Z9addKernelPiPKiS1_)
        /*0038*/ 	.word	0x00000000


	//----- nvinfo : EIATTR_MIN_STACK_SIZE
	.align		4
.L_9:
        /*003c*/ 	.byte	0x04, 0x12
        /*003e*/ 	.short	(.L_11 - .L_10)
	.align		4
.L_10:
        /*0040*/ 	.word	index@(_Z4funcPf)
        /*0044*/ 	.word	0x00000000
.L_11:


//--------------------- .nv.compat                --------------------------
	.section	.nv.compat,"",@"SHT_CUDA_COMPAT_INFO"
	.align	4
        /*0000*/ 	.byte	0x02, 0x09, 0x00, 0x00, 0x02, 0x02, 0x01, 0x00, 0x02, 0x05, 0x05, 0x00, 0x03, 0x07, 0x01, 0x01
        /*0010*/ 	.byte	0x02, 0x03, 0x00, 0x00, 0x02, 0x06, 0x01, 0x00, 0x04, 0x0b, 0x08, 0x00, 0x09, 0x00, 0x00, 0x00
        /*0020*/ 	.byte	0x00, 0x00, 0x00, 0x00


//--------------------- .nv.info._Z9addKernelPiPKiS1_ --------------------------
	.section	.nv.info._Z9addKernelPiPKiS1_,"",@"SHT_CUDA_INFO"
	.sectionflags	@""
	.align	4


	//----- nvinfo : EIATTR_CUDA_API_VERSION
	.align		4
        /*0000*/ 	.byte	0x04, 0x37
        /*0002*/ 	.short	(.L_13 - .L_12)
.L_12:
        /*0004*/ 	.word	0x00000082


	//----- nvinfo : EIATTR_KPARAM_INFO
	.align		4
.L_13:
        /*0008*/ 	.byte	0x04, 0x17
        /*000a*/ 	.short	(.L_15 - .L_14)
.L_14:
        /*000c*/ 	.word	0x00000000
        /*0010*/ 	.short	0x0002
        /*0012*/ 	.short	0x0010
        /*0014*/ 	.byte	0x00, 0xf5, 0x21, 0x00


	//----- nvinfo : EIATTR_KPARAM_INFO
	.align		4
.L_15:
        /*0018*/ 	.byte	0x04, 0x17
        /*001a*/ 	.short	(.L_17 - .L_16)
.L_16:
        /*001c*/ 	.word	0x00000000
        /*0020*/ 	.short	0x0001
        /*0022*/ 	.short	0x0008
        /*0024*/ 	.byte	0x00, 0xf5, 0x21, 0x00


	//----- nvinfo : EIATTR_KPARAM_INFO
	.align		4
.L_17:
        /*0028*/ 	.byte	0x04, 0x17
        /*002a*/ 	.short	(.L_19 - .L_18)
.L_18:
        /*002c*/ 	.word	0x00000000
        /*0030*/ 	.short	0x0000
        /*0032*/ 	.short	0x0000
        /*0034*/ 	.byte	0x00, 0xf5, 0x21, 0x00


	//----- nvinfo : EIATTR_SPARSE_MMA_MASK
	.align		4
.L_19:
        /*0038*/ 	.byte	0x03, 0x50
        /*003a*/ 	.short	0x0000


	//----- nvinfo : EIATTR_MAXREG_COUNT
	.align		4
        /*003c*/ 	.byte	0x03, 0x1b
        /*003e*/ 	.short	0x00ff


	//----- nvinfo : EIATTR_MERCURY_ISA_VERSION
	.align		4
        /*0040*/ 	.byte	0x03, 0x5f
        /*0042*/ 	.short	0x0101


	//----- nvinfo : EIATTR_VRC_CTA_INIT_COUNT
	.align		4
        /*0044*/ 	.byte	0x02, 0x4a
	.zero		1
	.zero		1


	//----- nvinfo : EIATTR_EXIT_INSTR_OFFSETS
	.align		4
        /*0048*/ 	.byte	0x04, 0x1c
        /*004a*/ 	.short	(.L_21 - .L_20)


	//   ....[0]....
.L_20:
        /*004c*/ 	.word	0x000000d0


	//----- nvinfo : EIATTR_CBANK_PARAM_SIZE
	.align		4
.L_21:
        /*0050*/ 	.byte	0x03, 0x19
        /*0052*/ 	.short	0x0018


	//----- nvinfo : EIATTR_PARAM_CBANK
	.align		4
        /*0054*/ 	.byte	0x04, 0x0a
        /*0056*/ 	.short	(.L_23 - .L_22)
	.align		4
.L_22:
        /*0058*/ 	.word	index@(.nv.constant0._Z9addKernelPiPKiS1_)
        /*005c*/ 	.short	0x0380
        /*005e*/ 	.short	0x0018


	//----- nvinfo : EIATTR_SW_WAR
	.align		4
.L_23:
        /*0060*/ 	.byte	0x04, 0x36
        /*0062*/ 	.short	(.L_25 - .L_24)
.L_24:
        /*0064*/ 	.word	0x00000008
.L_25:


//--------------------- .nv.info._Z4funcPf        --------------------------
	.section	.nv.info._Z4funcPf,"",@"SHT_CUDA_INFO"
	.sectionflags	@""
	.align	4


	//----- nvinfo : EIATTR_CUDA_API_VERSION
	.align		4
        /*0000*/ 	.byte	0x04, 0x37
        /*0002*/ 	.short	(.L_27 - .L_26)
.L_26:
        /*0004*/ 	.word	0x00000082


	//----- nvinfo : EIATTR_KPARAM_INFO
	.align		4
.L_27:
        /*0008*/ 	.byte	0x04, 0x17
        /*000a*/ 	.short	(.L_29 - .L_28)
.L_28:
        /*000c*/ 	.word	0x00000000
        /*0010*/ 	.short	0x0000
        /*0012*/ 	.short	0x0000
        /*0014*/ 	.byte	0x00, 0xf5, 0x21, 0x00


	//----- nvinfo : EIATTR_SPARSE_MMA_MASK
	.align		4
.L_29:
        /*0018*/ 	.byte	0x03, 0x50
        /*001a*/ 	.short	0x0000


	//----- nvinfo : EIATTR_MAXREG_COUNT
	.align		4
        /*001c*/ 	.byte	0x03, 0x1b
        /*001e*/ 	.short	0x00ff


	//----- nvinfo : EIATTR_MERCURY_ISA_VERSION
	.align		4
        /*0020*/ 	.byte	0x03, 0x5f
        /*0022*/ 	.short	0x0101


	//----- nvinfo : EIATTR_VRC_CTA_INIT_COUNT
	.align		4
        /*0024*/ 	.byte	0x02, 0x4a
	.zero		1
	.zero		1


	//----- nvinfo : EIATTR_EXIT_INSTR_OFFSETS
	.align		4
        /*0028*/ 	.byte	0x04, 0x1c
        /*002a*/ 	.short	(.L_31 - .L_30)


	//   ....[0]....
.L_30:
        /*002c*/ 	.word	0x00000010


	//----- nvinfo : EIATTR_CBANK_PARAM_SIZE
	.align		4
.L_31:
        /*0030*/ 	.byte	0x03, 0x19
        /*0032*/ 	.short	0x0008


	//----- nvinfo : EIATTR_PARAM_CBANK
	.align		4
        /*0034*/ 	.byte	0x04, 0x0a
        /*0036*/ 	.short	(.L_33 - .L_32)
	.align		4
.L_32:
        /*0038*/ 	.word	index@(.nv.constant0._Z4funcPf)
        /*003c*/ 	.short	0x0380
        /*003e*/ 	.short	0x0008


	//----- nvinfo : EIATTR_SW_WAR
	.align		4
.L_33:
        /*0040*/ 	.byte	0x04, 0x36
        /*0042*/ 	.short	(.L_35 - .L_34)
.L_34:
        /*0044*/ 	.word	0x00000008
.L_35:


//--------------------- .nv.callgraph             --------------------------
	.section	.nv.callgraph,"",@"SHT_CUDA_CALLGRAPH"
	.align	4
	.sectionentsize	8
	.align		4
        /*0000*/ 	.word	0x00000000
	.align		4
        /*0004*/ 	.word	0xffffffff
	.align		4
        /*0008*/ 	.word	0x00000000
	.align		4
        /*000c*/ 	.word	0xfffffffe
	.align		4
        /*0010*/ 	.word	0x00000000
	.align		4
        /*0014*/ 	.word	0xfffffffd
	.align		4
        /*0018*/ 	.word	0x00000000
	.align		4
        /*001c*/ 	.word	0xfffffffc


//--------------------- .text._Z9addKernelPiPKiS1_ --------------------------
	.section	.text._Z9addKernelPiPKiS1_,"ax",@progbits
	.align	128
        .global         _Z9addKernelPiPKiS1_
        .type           _Z9addKernelPiPKiS1_,@function
        .size           _Z9addKernelPiPKiS1_,(.L_x_2 - _Z9addKernelPiPKiS1_)
        .other          _Z9addKernelPiPKiS1_,@"STO_CUDA_ENTRY STV_DEFAULT"
_Z9addKernelPiPKiS1_:
.text._Z9addKernelPiPKiS1_:
[----:B------:R-:W-:Y:S01]  /*0000*/  LDC R1, c[0x0][0x37c] ;  /* 0x0000df00ff017b82 */ /* 0x000fe20000000800 */
[----:B------:R-:W0:Y:S07]  /*0010*/  S2R R9, SR_TID.X ;  /* 0x0000000000097919 */ /* 0x000e2e0000002100 */
[----:B------:R-:W0:Y:S01]  /*0020*/  LDC.64 R2, c[0x0][0x388] ;  /* 0x0000e200ff027b82 */ /* 0x000e220000000a00 */
[----:B------:R-:W1:Y:S07]  /*0030*/  LDCU.64 UR4, c[0x0][0x358] ;  /* 0x00006b00ff0477ac */ /* 0x000e6e0008000a00 */
[----:B------:R-:W2:Y:S08]  /*0040*/  LDC.64 R4, c[0x0][0x390] ;  /* 0x0000e400ff047b82 */ /* 0x000eb00000000a00 */
[----:B------:R-:W3:Y:S01]  /*0050*/  LDC.64 R6, c[0x0][0x380] ;  /* 0x0000e000ff067b82 */ /* 0x000ee20000000a00 */
[----:B0-----:R-:W-:-:S04]  /*0060*/  IMAD.WIDE.U32 R2, R9, 0x4, R2 ;  /* 0x0000000409027825 */ /* 0x001fc800078e0002 */
[C---:B--2---:R-:W-:Y:S02]  /*0070*/  IMAD.WIDE.U32 R4, R9.reuse, 0x4, R4 ;  /* 0x0000000409047825 */ /* 0x044fe400078e0004 */
[----:B-1----:R-:W2:Y:S04]  /*0080*/  LDG.E R2, desc[UR4][R2.64] ;  /* 0x0000000402027981 */ /* 0x002ea8000c1e1900 */
[----:B------:R-:W2:Y:S01]  /*0090*/  LDG.E R5, desc[UR4][R4.64] ;  /* 0x0000000404057981 */ /* 0x000ea2000c1e1900 */
[----:B---3--:R-:W-:Y:S01]  /*00a0*/  IMAD.WIDE.U32 R6, R9, 0x4, R6 ;  /* 0x0000000409067825 */ /* 0x008fe200078e0006 */
[----:B--2---:R-:W-:-:S05]  /*00b0*/  IADD3 R9, PT, PT, R2, R5, RZ ;  /* 0x0000000502097210 */ /* 0x004fca0007ffe0ff */
[----:B------:R-:W-:Y:S01]  /*00c0*/  STG.E desc[UR4][R6.64], R9 ;  /* 0x0000000906007986 */ /* 0x000fe2000c101904 */
[----:B------:R-:W-:Y:S05]  /*00d0*/  EXIT ;  /* 0x000000000000794d */ /* 0x000fea0003800000 */
.L_x_0:
[----:B------:R-:W-:-:S00]  /*00e0*/  BRA `(.L_x_0) ;  /* 0xfffffffc00fc7947 */ /* 0x000fc0000383ffff */
[----:B------:R-:W-:-:S00]  /*00f0*/  NOP ;  /* 0x0000000000007918 */ /* 0x000fc00000000000 */
        /* <DEDUP_REMOVED lines=8> */
.L_x_2:


//--------------------- .text._Z4funcPf           --------------------------
	.section	.text._Z4funcPf,"ax",@progbits
	.align	128
        .global         _Z4funcPf
        .type           _Z4funcPf,@function
        .size           _Z4funcPf,(.L_x_3 - _Z4funcPf)
        .other          _Z4funcPf,@"STO_CUDA_ENTRY STV_DEFAULT"
_Z4funcPf:
.text._Z4funcPf:
[----:B------:R-:W-:Y:S01]  /*0000*/  LDC R1, c[0x0][0x37c] ;  /* 0x0000df00ff017b82 */ /* 0x000fe20000000800 */
[----:B------:R-:W-:Y:S05]  /*0010*/  EXIT ;  /* 0x000000000000794d */ /* 0x000fea0003800000 */
.L_x_1:
        /* <DEDUP_REMOVED lines=14> */
.L_x_3:


//--------------------- .nv.shared.reserved.0     --------------------------
	.section	.nv.shared.reserved.0,"aw",@nobits
	.weak		__nv_reservedSMEM_offset_0_alias
	.size		__nv_reservedSMEM_offset_0_alias, 0, 64
	.other		__nv_reservedSMEM_offset_0_alias,@"STO_CUDA_RESERVED_SHARED STV_DEFAULT"
__nv_reservedSMEM_offset_0_alias:
	.zero		0
	.zero		64


//--------------------- .nv.constant0._Z9addKernelPiPKiS1_ --------------------------
	.section	.nv.constant0._Z9addKernelPiPKiS1_,"a",@progbits
	.sectionflags	@""
	.align	4
.nv.constant0._Z9addKernelPiPKiS1_:
	.zero		920


//--------------------- .nv.constant0._Z4funcPf   --------------------------
	.section	.nv.constant0._Z4funcPf,"a",@progbits
	.sectionflags	@""
	.align	4
.nv.constant0._Z4funcPf:
	.zero		904


//--------------------- SYMBOLS --------------------------

	.type		.nv.reservedSmem.offset0,@object
	.size		.nv.reservedSmem.offset0,0x4
